//
// Generated by NVIDIA NVVM Compiler
//
// Compiler Build ID: CL-36424714
// Cuda compilation tools, release 13.0, V13.0.88
// Based on NVVM 20.0.0
//

.version 9.0
.target sm_100
.address_size 64

	// .globl	_Z13dotProdKernelPfPKfS1_i
// _ZZ13dotProdKernelPfPKfS1_iE9sharedMem has been demoted

.visible .entry _Z13dotProdKernelPfPKfS1_i(
	.param .u64 .ptr .align 1 _Z13dotProdKernelPfPKfS1_i_param_0,
	.param .u64 .ptr .align 1 _Z13dotProdKernelPfPKfS1_i_param_1,
	.param .u64 .ptr .align 1 _Z13dotProdKernelPfPKfS1_i_param_2,
	.param .u32 _Z13dotProdKernelPfPKfS1_i_param_3
)
{
	.reg .pred 	%p<11>;
	.reg .b32 	%r<39>;
	.reg .b32 	%f<34>;
	.reg .b64 	%rd<22>;
	// demoted variable
	.shared .align 4 .b8 _ZZ13dotProdKernelPfPKfS1_iE9sharedMem[512];
	ld.param.u64 	%rd3, [_Z13dotProdKernelPfPKfS1_i_param_0];
	ld.param.u64 	%rd4, [_Z13dotProdKernelPfPKfS1_i_param_1];
	ld.param.u64 	%rd5, [_Z13dotProdKernelPfPKfS1_i_param_2];
	ld.param.u32 	%r18, [_Z13dotProdKernelPfPKfS1_i_param_3];
	cvta.to.global.u64 	%rd1, %rd5;
	cvta.to.global.u64 	%rd2, %rd4;
	mov.u32 	%r1, %tid.x;
	mov.u32 	%r2, %ctaid.x;
	mov.u32 	%r38, %ntid.x;
	mad.lo.s32 	%r36, %r2, %r38, %r1;
	mov.u32 	%r19, %nctaid.x;
	mul.lo.s32 	%r5, %r19, %r38;
	setp.ge.s32 	%p1, %r36, %r18;
	mov.f32 	%f33, 0f00000000;
	@%p1 bra 	$L__BB0_7;
	add.s32 	%r20, %r36, %r5;
	max.s32 	%r21, %r18, %r20;
	setp.lt.s32 	%p2, %r20, %r18;
	selp.u32 	%r22, 1, 0, %p2;
	add.s32 	%r23, %r20, %r22;
	sub.s32 	%r24, %r21, %r23;
	div.u32 	%r25, %r24, %r5;
	add.s32 	%r6, %r25, %r22;
	and.b32  	%r26, %r6, 3;
	setp.eq.s32 	%p3, %r26, 3;
	mov.f32 	%f33, 0f00000000;
	@%p3 bra 	$L__BB0_4;
	add.s32 	%r27, %r6, 1;
	and.b32  	%r28, %r27, 3;
	neg.s32 	%r34, %r28;
	mov.f32 	%f33, 0f00000000;
$L__BB0_3:
	.pragma "nounroll";
	mul.wide.s32 	%rd6, %r36, 4;
	add.s64 	%rd7, %rd1, %rd6;
	add.s64 	%rd8, %rd2, %rd6;
	ld.global.f32 	%f12, [%rd8];
	ld.global.f32 	%f13, [%rd7];
	fma.rn.f32 	%f33, %f12, %f13, %f33;
	add.s32 	%r36, %r36, %r5;
	add.s32 	%r34, %r34, 1;
	setp.ne.s32 	%p4, %r34, 0;
	@%p4 bra 	$L__BB0_3;
$L__BB0_4:
	setp.lt.u32 	%p5, %r6, 3;
	@%p5 bra 	$L__BB0_7;
	mul.wide.s32 	%rd12, %r5, 4;
	shl.b32 	%r29, %r5, 2;
$L__BB0_6:
	mul.wide.s32 	%rd9, %r36, 4;
	add.s64 	%rd10, %rd2, %rd9;
	ld.global.f32 	%f14, [%rd10];
	add.s64 	%rd11, %rd1, %rd9;
	ld.global.f32 	%f15, [%rd11];
	fma.rn.f32 	%f16, %f14, %f15, %f33;
	add.s64 	%rd13, %rd10, %rd12;
	ld.global.f32 	%f17, [%rd13];
	add.s64 	%rd14, %rd11, %rd12;
	ld.global.f32 	%f18, [%rd14];
	fma.rn.f32 	%f19, %f17, %f18, %f16;
	add.s64 	%rd15, %rd13, %rd12;
	ld.global.f32 	%f20, [%rd15];
	add.s64 	%rd16, %rd14, %rd12;
	ld.global.f32 	%f21, [%rd16];
	fma.rn.f32 	%f22, %f20, %f21, %f19;
	add.s64 	%rd17, %rd15, %rd12;
	ld.global.f32 	%f23, [%rd17];
	add.s64 	%rd18, %rd16, %rd12;
	ld.global.f32 	%f24, [%rd18];
	fma.rn.f32 	%f33, %f23, %f24, %f22;
	add.s32 	%r36, %r29, %r36;
	setp.lt.s32 	%p6, %r36, %r18;
	@%p6 bra 	$L__BB0_6;
$L__BB0_7:
	shl.b32 	%r30, %r1, 2;
	mov.u32 	%r31, _ZZ13dotProdKernelPfPKfS1_iE9sharedMem;
	add.s32 	%r15, %r31, %r30;
	st.shared.f32 	[%r15], %f33;
	bar.sync 	0;
	setp.lt.u32 	%p7, %r38, 2;
	@%p7 bra 	$L__BB0_11;
$L__BB0_8:
	shr.u32 	%r17, %r38, 1;
	setp.ge.u32 	%p8, %r1, %r17;
	@%p8 bra 	$L__BB0_10;
	shl.b32 	%r32, %r17, 2;
	add.s32 	%r33, %r15, %r32;
	ld.shared.f32 	%f25, [%r33];
	ld.shared.f32 	%f26, [%r15];
	add.f32 	%f27, %f25, %f26;
	st.shared.f32 	[%r15], %f27;
$L__BB0_10:
	bar.sync 	0;
	setp.gt.u32 	%p9, %r38, 3;
	mov.u32 	%r38, %r17;
	@%p9 bra 	$L__BB0_8;
$L__BB0_11:
	setp.ne.s32 	%p10, %r1, 0;
	@%p10 bra 	$L__BB0_13;
	ld.shared.f32 	%f28, [_ZZ13dotProdKernelPfPKfS1_iE9sharedMem];
	cvta.to.global.u64 	%rd19, %rd3;
	mul.wide.u32 	%rd20, %r2, 4;
	add.s64 	%rd21, %rd19, %rd20;
	st.global.f32 	[%rd21], %f28;
$L__BB0_13:
	ret;

}


// ===== COMPILED SASS (sm_100) =====

	.target	sm_100

	.elftype	@"ET_EXEC"


//--------------------- .note.nv.tkinfo           --------------------------
	.section	.note.nv.tkinfo,"",@"SHT_NOTE"
	.sectionflags	@"SHF_NOTE_NV_TKINFO"
	.tkinfo
        /*0018*/ 	.word	0x00000002
        /*0030*/ 	.string	""
        /*0030*/ 	.string	"ptxas"
        /*0030*/ 	.string	"Cuda compilation tools, release 13.0, V13.0.88"
        /*0030*/ 	.string	"Build cuda_13.0.r13.0/compiler.36424714_0"
        /*0030*/ 	.string	"-arch sm_100 -m 64 "



//--------------------- .note.nv.cuinfo           --------------------------
	.section	.note.nv.cuinfo,"",@"SHT_NOTE"
	.sectionflags	@"SHF_NOTE_NV_CUINFO"
        /*0018*/ 	.short	0x0002
        /*001a*/ 	.short	0x0064
        /*001c*/ 	.short	0x0082
	.zero		2


//--------------------- .nv.info                  --------------------------
	.section	.nv.info,"",@"SHT_CUDA_INFO"
	.align	4


	//----- nvinfo : EIATTR_REGCOUNT
	.align		4
        /*0000*/ 	.byte	0x04, 0x2f
        /*0002*/ 	.short	(.L_1 - .L_0)
	.align		4
.L_0:
        /*0004*/ 	.word	index@(_Z13dotProdKernelPfPKfS1_i)
        /*0008*/ 	.word	0x0000001b


	//----- nvinfo : EIATTR_FRAME_SIZE
	.align		4
.L_1:
        /*000c*/ 	.byte	0x04, 0x11
        /*000e*/ 	.short	(.L_3 - .L_2)
	.align		4
.L_2:
        /*0010*/ 	.word	index@(_Z13dotProdKernelPfPKfS1_i)
        /*0014*/ 	.word	0x00000000


	//----- nvinfo : EIATTR_MIN_STACK_SIZE
	.align		4
.L_3:
        /*0018*/ 	.byte	0x04, 0x12
        /*001a*/ 	.short	(.L_5 - .L_4)
	.align		4
.L_4:
        /*001c*/ 	.word	index@(_Z13dotProdKernelPfPKfS1_i)
        /*0020*/ 	.word	0x00000000
.L_5:


//--------------------- .nv.compat                --------------------------
	.section	.nv.compat,"",@"SHT_CUDA_COMPAT_INFO"
	.align	4
        /*0000*/ 	.byte	0x02, 0x09, 0x00, 0x00, 0x02, 0x02, 0x01, 0x00, 0x02, 0x05, 0x05, 0x00, 0x03, 0x07, 0x01, 0x01
        /*0010*/ 	.byte	0x02, 0x03, 0x00, 0x00, 0x02, 0x06, 0x01, 0x00, 0x04, 0x0b, 0x08, 0x00, 0x09, 0x00, 0x00, 0x00
        /*0020*/ 	.byte	0x00, 0x00, 0x00, 0x00


//--------------------- .nv.info._Z13dotProdKernelPfPKfS1_i --------------------------
	.section	.nv.info._Z13dotProdKernelPfPKfS1_i,"",@"SHT_CUDA_INFO"
	.sectionflags	@""
	.align	4


	//----- nvinfo : EIATTR_CUDA_API_VERSION
	.align		4
        /*0000*/ 	.byte	0x04, 0x37
        /*0002*/ 	.short	(.L_7 - .L_6)
.L_6:
        /*0004*/ 	.word	0x00000082


	//----- nvinfo : EIATTR_KPARAM_INFO
	.align		4
.L_7:
        /*0008*/ 	.byte	0x04, 0x17
        /*000a*/ 	.short	(.L_9 - .L_8)
.L_8:
        /*000c*/ 	.word	0x00000000
        /*0010*/ 	.short	0x0003
        /*0012*/ 	.short	0x0018
        /*0014*/ 	.byte	0x00, 0xf0, 0x11, 0x00


	//----- nvinfo : EIATTR_KPARAM_INFO
	.align		4
.L_9:
        /*0018*/ 	.byte	0x04, 0x17
        /*001a*/ 	.short	(.L_11 - .L_10)
.L_10:
        /*001c*/ 	.word	0x00000000
        /*0020*/ 	.short	0x0002
        /*0022*/ 	.short	0x0010
        /*0024*/ 	.byte	0x00, 0xf5, 0x21, 0x00


	//----- nvinfo : EIATTR_KPARAM_INFO
	.align		4
.L_11:
        /*0028*/ 	.byte	0x04, 0x17
        /*002a*/ 	.short	(.L_13 - .L_12)
.L_12:
        /*002c*/ 	.word	0x00000000
        /*0030*/ 	.short	0x0001
        /*0032*/ 	.short	0x0008
        /*0034*/ 	.byte	0x00, 0xf5, 0x21, 0x00


	//----- nvinfo : EIATTR_KPARAM_INFO
	.align		4
.L_13:
        /*0038*/ 	.byte	0x04, 0x17
        /*003a*/ 	.short	(.L_15 - .L_14)
.L_14:
        /*003c*/ 	.word	0x00000000
        /*0040*/ 	.short	0x0000
        /*0042*/ 	.short	0x0000
        /*0044*/ 	.byte	0x00, 0xf5, 0x21, 0x00


	//----- nvinfo : EIATTR_SPARSE_MMA_MASK
	.align		4
.L_15:
        /*0048*/ 	.byte	0x03, 0x50
        /*004a*/ 	.short	0x0000


	//----- nvinfo : EIATTR_MAXREG_COUNT
	.align		4
        /*004c*/ 	.byte	0x03, 0x1b
        /*004e*/ 	.short	0x00ff


	//----- nvinfo : EIATTR_NUM_BARRIERS
	.align		4
        /*0050*/ 	.byte	0x02, 0x4c
        /*0052*/ 	.byte	0x01
	.zero		1


	//----- nvinfo : EIATTR_MERCURY_ISA_VERSION
	.align		4
        /*0054*/ 	.byte	0x03, 0x5f
        /*0056*/ 	.short	0x0101


	//----- nvinfo : EIATTR_VRC_CTA_INIT_COUNT
	.align		4
        /*0058*/ 	.byte	0x02, 0x4a
	.zero		1
	.zero		1


	//----- nvinfo : EIATTR_EXIT_INSTR_OFFSETS
	.align		4
        /*005c*/ 	.byte	0x04, 0x1c
        /*005e*/ 	.short	(.L_17 - .L_16)


	//   ....[0]....
.L_16:
        /*0060*/ 	.word	0x000006b0


	//   ....[1]....
        /*0064*/ 	.word	0x00000730


	//----- nvinfo : EIATTR_CRS_STACK_SIZE
	.align		4
.L_17:
        /*0068*/ 	.byte	0x04, 0x1e
        /*006a*/ 	.short	(.L_19 - .L_18)
.L_18:
        /*006c*/ 	.word	0x00000000


	//----- nvinfo : EIATTR_CBANK_PARAM_SIZE
	.align		4
.L_19:
        /*0070*/ 	.byte	0x03, 0x19
        /*0072*/ 	.short	0x001c


	//----- nvinfo : EIATTR_PARAM_CBANK
	.align		4
        /*0074*/ 	.byte	0x04, 0x0a
        /*0076*/ 	.short	(.L_21 - .L_20)
	.align		4
.L_20:
        /*0078*/ 	.word	index@(.nv.constant0._Z13dotProdKernelPfPKfS1_i)
        /*007c*/ 	.short	0x0380
        /*007e*/ 	.short	0x001c


	//----- nvinfo : EIATTR_SW_WAR
	.align		4
.L_21:
        /*0080*/ 	.byte	0x04, 0x36
        /*0082*/ 	.short	(.L_23 - .L_22)
.L_22:
        /*0084*/ 	.word	0x00000008
.L_23:


//--------------------- .nv.callgraph             --------------------------
	.section	.nv.callgraph,"",@"SHT_CUDA_CALLGRAPH"
	.align	4
	.sectionentsize	8
	.align		4
        /*0000*/ 	.word	0x00000000
	.align		4
        /*0004*/ 	.word	0xffffffff
	.align		4
        /*0008*/ 	.word	0x00000000
	.align		4
        /*000c*/ 	.word	0xfffffffe
	.align		4
        /*0010*/ 	.word	0x00000000
	.align		4
        /*0014*/ 	.word	0xfffffffd
	.align		4
        /*0018*/ 	.word	0x00000000
	.align		4
        /*001c*/ 	.word	0xfffffffc


//--------------------- .text._Z13dotProdKernelPfPKfS1_i --------------------------
	.section	.text._Z13dotProdKernelPfPKfS1_i,"ax",@progbits
	.align	128
        .global         _Z13dotProdKernelPfPKfS1_i
        .type           _Z13dotProdKernelPfPKfS1_i,@function
        .size           _Z13dotProdKernelPfPKfS1_i,(.L_x_9 - _Z13dotProdKernelPfPKfS1_i)
        .other          _Z13dotProdKernelPfPKfS1_i,@"STO_CUDA_ENTRY STV_DEFAULT"
_Z13dotProdKernelPfPKfS1_i:
.text._Z13dotProdKernelPfPKfS1_i:
[----:B------:R-:W-:Y:S01]  /*0000*/  LDC R1, c[0x0][0x37c] ;  /* 0x0000df00ff017b82 */ /* 0x000fe20000000800 */
[----:B------:R-:W0:Y:S01]  /*0010*/  S2R R3, SR_TID.X ;  /* 0x0000000000037919 */ /* 0x000e220000002100 */
[----:B------:R-:W1:Y:S06]  /*0020*/  LDCU UR4, c[0x0][0x360] ;  /* 0x00006c00ff0477ac */ /* 0x000e6c0008000800 */
[----:B------:R-:W2:Y:S01]  /*0030*/  LDC R5, c[0x0][0x370] ;  /* 0x0000dc00ff057b82 */ /* 0x000ea20000000800 */
[----:B------:R-:W-:Y:S01]  /*0040*/  BSSY.RECONVERGENT B0, `(.L_x_0) ;  /* 0x0000052000007945 */ /* 0x000fe20003800200 */
[----:B------:R-:W0:Y:S01]  /*0050*/  S2R R0, SR_CTAID.X ;  /* 0x0000000000007919 */ /* 0x000e220000002500 */
[----:B------:R-:W3:Y:S01]  /*0060*/  LDCU UR5, c[0x0][0x398] ;  /* 0x00007300ff0577ac */ /* 0x000ee20008000800 */
[----:B------:R-:W-:Y:S01]  /*0070*/  HFMA2 R6, -RZ, RZ, 0, 0 ;  /* 0x00000000ff067431 */ /* 0x000fe200000001ff */
[----:B------:R-:W4:Y:S01]  /*0080*/  LDCU.64 UR6, c[0x0][0x358] ;  /* 0x00006b00ff0677ac */ /* 0x000f220008000a00 */
[----:B-1----:R-:W-:-:S02]  /*0090*/  IMAD.U32 R4, RZ, RZ, UR4 ;  /* 0x00000004ff047e24 */ /* 0x002fc4000f8e00ff */
[----:B--2---:R-:W-:Y:S02]  /*00a0*/  IMAD R5, R5, UR4, RZ ;  /* 0x0000000405057c24 */ /* 0x004fe4000f8e02ff */
[----:B0-----:R-:W-:-:S05]  /*00b0*/  IMAD R2, R0, UR4, R3 ;  /* 0x0000000400027c24 */ /* 0x001fca000f8e0203 */
[----:B---3--:R-:W-:-:S13]  /*00c0*/  ISETP.GE.AND P0, PT, R2, UR5, PT ;  /* 0x0000000502007c0c */ /* 0x008fda000bf06270 */
[----:B----4-:R-:W-:Y:S05]  /*00d0*/  @P0 BRA `(.L_x_1) ;  /* 0x0000000400200947 */ /* 0x010fea0003800000 */
[----:B------:R-:W0:Y:S01]  /*00e0*/  I2F.U32.RP R11, R5 ;  /* 0x00000005000b7306 */ /* 0x000e220000209000 */
[C---:B------:R-:W-:Y:S01]  /*00f0*/  IADD3 R8, PT, PT, R5.reuse, R2, RZ ;  /* 0x0000000205087210 */ /* 0x040fe20007ffe0ff */
[----:B------:R-:W-:Y:S01]  /*0100*/  IMAD.MOV R13, RZ, RZ, -R5 ;  /* 0x000000ffff0d7224 */ /* 0x000fe200078e0a05 */
[----:B------:R-:W-:Y:S01]  /*0110*/  ISETP.NE.U32.AND P2, PT, R5, RZ, PT ;  /* 0x000000ff0500720c */ /* 0x000fe20003f45070 */
[----:B------:R-:W-:Y:S01]  /*0120*/  BSSY.RECONVERGENT B1, `(.L_x_2) ;  /* 0x0000029000017945 */ /* 0x000fe20003800200 */
[C---:B------:R-:W-:Y:S02]  /*0130*/  ISETP.GE.AND P0, PT, R8.reuse, UR5, PT ;  /* 0x0000000508007c0c */ /* 0x040fe4000bf06270 */
[----:B------:R-:W-:Y:S02]  /*0140*/  VIMNMX R9, PT, PT, R8, UR5, !PT ;  /* 0x0000000508097c48 */ /* 0x000fe4000ffe0100 */
[----:B------:R-:W-:-:S04]  /*0150*/  SEL R10, RZ, 0x1, P0 ;  /* 0x00000001ff0a7807 */ /* 0x000fc80000000000 */
[----:B------:R-:W-:Y:S01]  /*0160*/  IADD3 R8, PT, PT, R9, -R8, -R10 ;  /* 0x8000000809087210 */ /* 0x000fe20007ffe80a */
[----:B0-----:R-:W0:Y:S02]  /*0170*/  MUFU.RCP R11, R11 ;  /* 0x0000000b000b7308 */ /* 0x001e240000001000 */
[----:B0-----:R-:W-:-:S06]  /*0180*/  IADD3 R6, PT, PT, R11, 0xffffffe, RZ ;  /* 0x0ffffffe0b067810 */ /* 0x001fcc0007ffe0ff */
[----:B------:R0:W1:Y:S02]  /*0190*/  F2I.FTZ.U32.TRUNC.NTZ R7, R6 ;  /* 0x0000000600077305 */ /* 0x000064000021f000 */
[----:B0-----:R-:W-:Y:S02]  /*01a0*/  IMAD.MOV.U32 R6, RZ, RZ, RZ ;  /* 0x000000ffff067224 */ /* 0x001fe400078e00ff */
[----:B-1----:R-:W-:-:S04]  /*01b0*/  IMAD R13, R13, R7, RZ ;  /* 0x000000070d0d7224 */ /* 0x002fc800078e02ff */
[----:B------:R-:W-:-:S06]  /*01c0*/  IMAD.HI.U32 R7, R7, R13, R6 ;  /* 0x0000000d07077227 */ /* 0x000fcc00078e0006 */
[----:B------:R-:W-:-:S05]  /*01d0*/  IMAD.HI.U32 R7, R7, R8, RZ ;  /* 0x0000000807077227 */ /* 0x000fca00078e00ff */
[----:B------:R-:W-:-:S05]  /*01e0*/  IADD3 R6, PT, PT, -R7, RZ, RZ ;  /* 0x000000ff07067210 */ /* 0x000fca0007ffe1ff */
[----:B------:R-:W-:-:S05]  /*01f0*/  IMAD R8, R5, R6, R8 ;  /* 0x0000000605087224 */ /* 0x000fca00078e0208 */
[----:B------:R-:W-:-:S13]  /*0200*/  ISETP.GE.U32.AND P0, PT, R8, R5, PT ;  /* 0x000000050800720c */ /* 0x000fda0003f06070 */
[----:B------:R-:W-:Y:S01]  /*0210*/  @P0 IMAD.IADD R8, R8, 0x1, -R5 ;  /* 0x0000000108080824 */ /* 0x000fe200078e0a05 */
[----:B------:R-:W-:-:S04]  /*0220*/  @P0 IADD3 R7, PT, PT, R7, 0x1, RZ ;  /* 0x0000000107070810 */ /* 0x000fc80007ffe0ff */
[----:B------:R-:W-:-:S13]  /*0230*/  ISETP.GE.U32.AND P1, PT, R8, R5, PT ;  /* 0x000000050800720c */ /* 0x000fda0003f26070 */
[----:B------:R-:W-:Y:S01]  /*0240*/  @P1 VIADD R7, R7, 0x1 ;  /* 0x0000000107071836 */ /* 0x000fe20000000000 */
[----:B------:R-:W-:-:S04]  /*0250*/  @!P2 LOP3.LUT R7, RZ, R5, RZ, 0x33, !PT ;  /* 0x00000005ff07a212 */ /* 0x000fc800078e33ff */
[----:B------:R-:W-:-:S04]  /*0260*/  IADD3 R7, PT, PT, R10, R7, RZ ;  /* 0x000000070a077210 */ /* 0x000fc80007ffe0ff */
[C---:B------:R-:W-:Y:S02]  /*0270*/  LOP3.LUT R6, R7.reuse, 0x3, RZ, 0xc0, !PT ;  /* 0x0000000307067812 */ /* 0x040fe400078ec0ff */
[----:B------:R-:W-:Y:S02]  /*0280*/  ISETP.GE.U32.AND P1, PT, R7, 0x3, PT ;  /* 0x000000030700780c */ /* 0x000fe40003f26070 */
[----:B------:R-:W-:Y:S01]  /*0290*/  ISETP.NE.AND P0, PT, R6, 0x3, PT ;  /* 0x000000030600780c */ /* 0x000fe20003f05270 */
[----:B------:R-:W-:-:S12]  /*02a0*/  IMAD.MOV.U32 R6, RZ, RZ, RZ ;  /* 0x000000ffff067224 */ /* 0x000fd800078e00ff */
[----:B------:R-:W-:Y:S05]  /*02b0*/  @!P0 BRA `(.L_x_3) ;  /* 0x00000000003c8947 */ /* 0x000fea0003800000 */
[----:B------:R-:W0:Y:S01]  /*02c0*/  LDC.64 R8, c[0x0][0x390] ;  /* 0x0000e400ff087b82 */ /* 0x000e220000000a00 */
[----:B------:R-:W-:-:S04]  /*02d0*/  IADD3 R6, PT, PT, R7, 0x1, RZ ;  /* 0x0000000107067810 */ /* 0x000fc80007ffe0ff */
[----:B------:R-:W-:Y:S01]  /*02e0*/  LOP3.LUT R7, R6, 0x3, RZ, 0xc0, !PT ;  /* 0x0000000306077812 */ /* 0x000fe200078ec0ff */
[----:B------:R-:W-:Y:S02]  /*02f0*/  IMAD.MOV.U32 R6, RZ, RZ, RZ ;  /* 0x000000ffff067224 */ /* 0x000fe400078e00ff */
[----:B------:R-:W1:Y:S01]  /*0300*/  LDC.64 R10, c[0x0][0x388] ;  /* 0x0000e200ff0a7b82 */ /* 0x000e620000000a00 */
[----:B------:R-:W-:-:S07]  /*0310*/  IADD3 R7, PT, PT, -R7, RZ, RZ ;  /* 0x000000ff07077210 */ /* 0x000fce0007ffe1ff */
.L_x_4:
[----:B0-----:R-:W-:-:S04]  /*0320*/  IMAD.WIDE R12, R2, 0x4, R8 ;  /* 0x00000004020c7825 */ /* 0x001fc800078e0208 */
[----:B-1----:R-:W-:Y:S02]  /*0330*/  IMAD.WIDE R14, R2, 0x4, R10 ;  /* 0x00000004020e7825 */ /* 0x002fe400078e020a */
[----:B------:R-:W2:Y:S04]  /*0340*/  LDG.E R12, desc[UR6][R12.64] ;  /* 0x000000060c0c7981 */ /* 0x000ea8000c1e1900 */
[----:B------:R-:W2:Y:S01]  /*0350*/  LDG.E R15, desc[UR6][R14.64] ;  /* 0x000000060e0f7981 */ /* 0x000ea2000c1e1900 */
[----:B------:R-:W-:Y:S01]  /*0360*/  VIADD R7, R7, 0x1 ;  /* 0x0000000107077836 */ /* 0x000fe20000000000 */
[----:B------:R-:W-:-:S04]  /*0370*/  IADD3 R2, PT, PT, R5, R2, RZ ;  /* 0x0000000205027210 */ /* 0x000fc80007ffe0ff */
[----:B------:R-:W-:Y:S01]  /*0380*/  ISETP.NE.AND P0, PT, R7, RZ, PT ;  /* 0x000000ff0700720c */ /* 0x000fe20003f05270 */
[----:B--2---:R-:W-:-:S12]  /*0390*/  FFMA R6, R15, R12, R6 ;  /* 0x0000000c0f067223 */ /* 0x004fd80000000006 */
[----:B------:R-:W-:Y:S05]  /*03a0*/  @P0 BRA `(.L_x_4) ;  /* 0xfffffffc00dc0947 */ /* 0x000fea000383ffff */
.L_x_3:
[----:B------:R-:W-:Y:S05]  /*03b0*/  BSYNC.RECONVERGENT B1 ;  /* 0x0000000000017941 */ /* 0x000fea0003800200 */
.L_x_2:
[----:B------:R-:W-:Y:S05]  /*03c0*/  @!P1 BRA `(.L_x_1) ;  /* 0x0000000000649947 */ /* 0x000fea0003800000 */
.L_x_5:
[----:B------:R-:W0:Y:S08]  /*03d0*/  LDC.64 R8, c[0x0][0x388] ;  /* 0x0000e200ff087b82 */ /* 0x000e300000000a00 */
[----:B------:R-:W1:Y:S01]  /*03e0*/  LDC.64 R10, c[0x0][0x390] ;  /* 0x0000e400ff0a7b82 */ /* 0x000e620000000a00 */
[----:B0-----:R-:W-:-:S04]  /*03f0*/  IMAD.WIDE R20, R2, 0x4, R8 ;  /* 0x0000000402147825 */ /* 0x001fc800078e0208 */
[----:B------:R-:W-:Y:S02]  /*0400*/  IMAD.WIDE R18, R5, 0x4, R20 ;  /* 0x0000000405127825 */ /* 0x000fe400078e0214 */
[----:B------:R-:W2:Y:S02]  /*0410*/  LDG.E R21, desc[UR6][R20.64] ;  /* 0x0000000614157981 */ /* 0x000ea4000c1e1900 */
[----:B-1----:R-:W-:-:S04]  /*0420*/  IMAD.WIDE R22, R2, 0x4, R10 ;  /* 0x0000000402167825 */ /* 0x002fc800078e020a */
[C---:B------:R-:W-:Y:S02]  /*0430*/  IMAD.WIDE R10, R5.reuse, 0x4, R22 ;  /* 0x00000004050a7825 */ /* 0x040fe400078e0216 */
[----:B------:R-:W2:Y:S02]  /*0440*/  LDG.E R22, desc[UR6][R22.64] ;  /* 0x0000000616167981 */ /* 0x000ea4000c1e1900 */
[C---:B------:R-:W-:Y:S02]  /*0450*/  IMAD.WIDE R12, R5.reuse, 0x4, R18 ;  /* 0x00000004050c7825 */ /* 0x040fe400078e0212 */
[----:B------:R-:W3:Y:S02]  /*0460*/  LDG.E R18, desc[UR6][R18.64] ;  /* 0x0000000612127981 */ /* 0x000ee4000c1e1900 */
[C---:B------:R-:W-:Y:S02]  /*0470*/  IMAD.WIDE R8, R5.reuse, 0x4, R10 ;  /* 0x0000000405087825 */ /* 0x040fe400078e020a */
[----:B------:R-:W3:Y:S02]  /*0480*/  LDG.E R10, desc[UR6][R10.64] ;  /* 0x000000060a0a7981 */ /* 0x000ee4000c1e1900 */
[----:B------:R-:W-:-:S02]  /*0490*/  IMAD.WIDE R16, R5, 0x4, R12 ;  /* 0x0000000405107825 */ /* 0x000fc400078e020c */
[----:B------:R-:W4:Y:S02]  /*04a0*/  LDG.E R24, desc[UR6][R12.64] ;  /* 0x000000060c187981 */ /* 0x000f24000c1e1900 */
[C---:B------:R-:W-:Y:S02]  /*04b0*/  IMAD.WIDE R14, R5.reuse, 0x4, R8 ;  /* 0x00000004050e7825 */ /* 0x040fe400078e0208 */
[----:B------:R-:W4:Y:S04]  /*04c0*/  LDG.E R8, desc[UR6][R8.64] ;  /* 0x0000000608087981 */ /* 0x000f28000c1e1900 */
[----:B------:R-:W5:Y:S04]  /*04d0*/  LDG.E R16, desc[UR6][R16.64] ;  /* 0x0000000610107981 */ /* 0x000f68000c1e1900 */
[----:B------:R-:W5:Y:S01]  /*04e0*/  LDG.E R14, desc[UR6][R14.64] ;  /* 0x000000060e0e7981 */ /* 0x000f62000c1e1900 */
[----:B------:R-:W-:-:S05]  /*04f0*/  IMAD R2, R5, 0x4, R2 ;  /* 0x0000000405027824 */ /* 0x000fca00078e0202 */
[----:B------:R-:W-:Y:S01]  /*0500*/  ISETP.GE.AND P0, PT, R2, UR5, PT ;  /* 0x0000000502007c0c */ /* 0x000fe2000bf06270 */
[----:B--2---:R-:W-:-:S04]  /*0510*/  FFMA R21, R21, R22, R6 ;  /* 0x0000001615157223 */ /* 0x004fc80000000006 */
[----:B---3--:R-:W-:-:S04]  /*0520*/  FFMA R21, R18, R10, R21 ;  /* 0x0000000a12157223 */ /* 0x008fc80000000015 */
[----:B----4-:R-:W-:-:S04]  /*0530*/  FFMA R21, R24, R8, R21 ;  /* 0x0000000818157223 */ /* 0x010fc80000000015 */
[----:B-----5:R-:W-:Y:S01]  /*0540*/  FFMA R6, R16, R14, R21 ;  /* 0x0000000e10067223 */ /* 0x020fe20000000015 */
[----:B------:R-:W-:Y:S06]  /*0550*/  @!P0 BRA `(.L_x_5) ;  /* 0xfffffffc009c8947 */ /* 0x000fec000383ffff */
.L_x_1:
[----:B------:R-:W-:Y:S05]  /*0560*/  BSYNC.RECONVERGENT B0 ;  /* 0x0000000000007941 */ /* 0x000fea0003800200 */
.L_x_0:
[----:B------:R-:W0:Y:S01]  /*0570*/  S2UR UR5, SR_CgaCtaId ;  /* 0x00000000000579c3 */ /* 0x000e220000008800 */
[----:B------:R-:W-:Y:S01]  /*0580*/  UMOV UR4, 0x400 ;  /* 0x0000040000047882 */ /* 0x000fe20000000000 */
[----:B------:R-:W-:Y:S02]  /*0590*/  ISETP.GE.U32.AND P1, PT, R4, 0x2, PT ;  /* 0x000000020400780c */ /* 0x000fe40003f26070 */
[----:B------:R-:W-:Y:S01]  /*05a0*/  ISETP.NE.AND P0, PT, R3, RZ, PT ;  /* 0x000000ff0300720c */ /* 0x000fe20003f05270 */
[----:B0-----:R-:W-:-:S06]  /*05b0*/  ULEA UR4, UR5, UR4, 0x18 ;  /* 0x0000000405047291 */ /* 0x001fcc000f8ec0ff */
[----:B------:R-:W-:-:S05]  /*05c0*/  LEA R5, R3, UR4, 0x2 ;  /* 0x0000000403057c11 */ /* 0x000fca000f8e10ff */
[----:B------:R0:W-:Y:S01]  /*05d0*/  STS [R5], R6 ;  /* 0x0000000605007388 */ /* 0x0001e20000000800 */
[----:B------:R-:W-:Y:S06]  /*05e0*/  BAR.SYNC.DEFER_BLOCKING 0x0 ;  /* 0x0000000000007b1d */ /* 0x000fec0000010000 */
[----:B------:R-:W-:Y:S05]  /*05f0*/  @!P1 BRA `(.L_x_6) ;  /* 0x00000000002c9947 */ /* 0x000fea0003800000 */
.L_x_7:
[----:B------:R-:W-:-:S04]  /*0600*/  SHF.R.U32.HI R8, RZ, 0x1, R4 ;  /* 0x00000001ff087819 */ /* 0x000fc80000011604 */
[----:B------:R-:W-:-:S13]  /*0610*/  ISETP.GE.U32.AND P1, PT, R3, R8, PT ;  /* 0x000000080300720c */ /* 0x000fda0003f26070 */
[----:B------:R-:W-:Y:S01]  /*0620*/  @!P1 LEA R2, R8, R5, 0x2 ;  /* 0x0000000508029211 */ /* 0x000fe200078e10ff */
[----:B------:R-:W-:Y:S05]  /*0630*/  @!P1 LDS R7, [R5] ;  /* 0x0000000005079984 */ /* 0x000fea0000000800 */
[----:B------:R-:W0:Y:S02]  /*0640*/  @!P1 LDS R2, [R2] ;  /* 0x0000000002029984 */ /* 0x000e240000000800 */
[----:B0-----:R-:W-:-:S05]  /*0650*/  @!P1 FADD R6, R2, R7 ;  /* 0x0000000702069221 */ /* 0x001fca0000000000 */
[----:B------:R1:W-:Y:S01]  /*0660*/  @!P1 STS [R5], R6 ;  /* 0x0000000605009388 */ /* 0x0003e20000000800 */
[----:B------:R-:W-:Y:S01]  /*0670*/  BAR.SYNC.DEFER_BLOCKING 0x0 ;  /* 0x0000000000007b1d */ /* 0x000fe20000010000 */
[----:B------:R-:W-:Y:S02]  /*0680*/  ISETP.GT.U32.AND P1, PT, R4, 0x3, PT ;  /* 0x000000030400780c */ /* 0x000fe40003f24070 */
[----:B------:R-:W-:-:S11]  /*0690*/  MOV R4, R8 ;  /* 0x0000000800047202 */ /* 0x000fd60000000f00 */
[----:B-1----:R-:W-:Y:S05]  /*06a0*/  @P1 BRA `(.L_x_7) ;  /* 0xfffffffc00d41947 */ /* 0x002fea000383ffff */
.L_x_6:
[----:B------:R-:W-:Y:S05]  /*06b0*/  @P0 EXIT ;  /* 0x000000000000094d */ /* 0x000fea0003800000 */
[----:B------:R-:W1:Y:S01]  /*06c0*/  S2UR UR5, SR_CgaCtaId ;  /* 0x00000000000579c3 */ /* 0x000e620000008800 */
[----:B------:R-:W-:-:S07]  /*06d0*/  UMOV UR4, 0x400 ;  /* 0x0000040000047882 */ /* 0x000fce0000000000 */
[----:B------:R-:W2:Y:S01]  /*06e0*/  LDC.64 R2, c[0x0][0x380] ;  /* 0x0000e000ff027b82 */ /* 0x000ea20000000a00 */
[----:B-1----:R-:W-:Y:S01]  /*06f0*/  ULEA UR4, UR5, UR4, 0x18 ;  /* 0x0000000405047291 */ /* 0x002fe2000f8ec0ff */
[----:B--2---:R-:W-:-:S08]  /*0700*/  IMAD.WIDE.U32 R2, R0, 0x4, R2 ;  /* 0x0000000400027825 */ /* 0x004fd000078e0002 */
[----:B0-----:R-:W0:Y:S04]  /*0710*/  LDS R5, [UR4] ;  /* 0x00000004ff057984 */ /* 0x001e280008000800 */
[----:B0-----:R-:W-:Y:S01]  /*0720*/  STG.E desc[UR6][R2.64], R5 ;  /* 0x0000000502007986 */ /* 0x001fe2000c101906 */
[----:B------:R-:W-:Y:S05]  /*0730*/  EXIT ;  /* 0x000000000000794d */ /* 0x000fea0003800000 */
.L_x_8:
[----:B------:R-:W-:-:S00]  /*0740*/  BRA `(.L_x_8) ;  /* 0xfffffffc00fc7947 */ /* 0x000fc0000383ffff */
[----:B------:R-:W-:-:S00]  /*0750*/  NOP ;  /* 0x0000000000007918 */ /* 0x000fc00000000000 */
        /* <DEDUP_REMOVED lines=10> */
.L_x_9:


//--------------------- .nv.shared._Z13dotProdKernelPfPKfS1_i --------------------------
	.section	.nv.shared._Z13dotProdKernelPfPKfS1_i,"aw",@nobits
	.sectionflags	@""
	.align	4
.nv.shared._Z13dotProdKernelPfPKfS1_i:
	.zero		1536


//--------------------- .nv.shared.reserved.0     --------------------------
	.section	.nv.shared.reserved.0,"aw",@nobits
	.weak		__nv_reservedSMEM_offset_0_alias
	.size		__nv_reservedSMEM_offset_0_alias, 0, 64
	.other		__nv_reservedSMEM_offset_0_alias,@"STO_CUDA_RESERVED_SHARED STV_DEFAULT"
__nv_reservedSMEM_offset_0_alias:
	.zero		0
	.zero		64


//--------------------- .nv.constant0._Z13dotProdKernelPfPKfS1_i --------------------------
	.section	.nv.constant0._Z13dotProdKernelPfPKfS1_i,"a",@progbits
	.sectionflags	@""
	.align	4
.nv.constant0._Z13dotProdKernelPfPKfS1_i:
	.zero		924


//--------------------- SYMBOLS --------------------------

	.type		.nv.reservedSmem.offset0,@object
	.size		.nv.reservedSmem.offset0,0x4
	.type		.nv.reservedSmem.cap,@object
	.size		.nv.reservedSmem.cap,0x4
